//
// Generated by NVIDIA NVVM Compiler
//
// Compiler Build ID: CL-36424714
// Cuda compilation tools, release 13.0, V13.0.88
// Based on NVVM 20.0.0
//

.version 9.0
.target sm_100
.address_size 64

	// .globl	kernel

.visible .entry kernel(
	.param .u32 kernel_param_0,
	.param .u32 kernel_param_1,
	.param .u64 .ptr .align 1 kernel_param_2,
	.param .u64 .ptr .align 1 kernel_param_3,
	.param .u64 .ptr .align 1 kernel_param_4
)
{
	.reg .pred 	%p<4>;
	.reg .b32 	%r<14>;
	.reg .b32 	%f<16>;
	.reg .b64 	%rd<12>;

	ld.param.u32 	%r4, [kernel_param_0];
	ld.param.u32 	%r3, [kernel_param_1];
	ld.param.u64 	%rd1, [kernel_param_2];
	ld.param.u64 	%rd2, [kernel_param_3];
	ld.param.u64 	%rd3, [kernel_param_4];
	mov.u32 	%r5, %ntid.y;
	mov.u32 	%r6, %ctaid.y;
	mov.u32 	%r7, %tid.y;
	mad.lo.s32 	%r1, %r5, %r6, %r7;
	mov.u32 	%r8, %ntid.x;
	mov.u32 	%r9, %ctaid.x;
	mov.u32 	%r10, %tid.x;
	mad.lo.s32 	%r2, %r8, %r9, %r10;
	setp.gt.s32 	%p1, %r1, %r4;
	setp.gt.s32 	%p2, %r2, %r3;
	or.pred  	%p3, %p1, %p2;
	@%p3 bra 	$L__BB0_2;
	cvta.to.global.u64 	%rd4, %rd1;
	cvta.to.global.u64 	%rd5, %rd2;
	cvta.to.global.u64 	%rd6, %rd3;
	mad.lo.s32 	%r11, %r3, %r1, %r2;
	mul.wide.s32 	%rd7, %r11, 4;
	add.s64 	%rd8, %rd4, %rd7;
	ld.global.f32 	%f1, [%rd8];
	fma.rn.f32 	%f2, %f1, 0f3BBB989D, 0f3F000000;
	cvt.sat.f32.f32 	%f3, %f2;
	mov.f32 	%f4, 0f4B400001;
	mov.f32 	%f5, 0f437C0000;
	fma.rm.f32 	%f6, %f3, %f5, %f4;
	add.f32 	%f7, %f6, 0fCB40007F;
	neg.f32 	%f8, %f7;
	fma.rn.f32 	%f9, %f1, 0f3FB8AA3B, %f8;
	fma.rn.f32 	%f10, %f1, 0f32A57060, %f9;
	mov.b32 	%r12, %f6;
	shl.b32 	%r13, %r12, 23;
	mov.b32 	%f11, %r13;
	ex2.approx.ftz.f32 	%f12, %f10;
	mul.f32 	%f13, %f12, %f11;
	mul.wide.u32 	%rd9, %r1, 4;
	add.s64 	%rd10, %rd5, %rd9;
	ld.global.f32 	%f14, [%rd10];
	div.rn.f32 	%f15, %f13, %f14;
	add.s64 	%rd11, %rd6, %rd7;
	st.global.f32 	[%rd11], %f15;
$L__BB0_2:
	ret;

}


// ===== COMPILED SASS (sm_100) =====

	.target	sm_100

	.elftype	@"ET_EXEC"


//--------------------- .note.nv.tkinfo           --------------------------
	.section	.note.nv.tkinfo,"",@"SHT_NOTE"
	.sectionflags	@"SHF_NOTE_NV_TKINFO"
	.tkinfo
        /*0018*/ 	.word	0x00000002
        /*0030*/ 	.string	""
        /*0030*/ 	.string	"ptxas"
        /*0030*/ 	.string	"Cuda compilation tools, release 13.0, V13.0.88"
        /*0030*/ 	.string	"Build cuda_13.0.r13.0/compiler.36424714_0"
        /*0030*/ 	.string	"-arch sm_100 -m 64 "



//--------------------- .note.nv.cuinfo           --------------------------
	.section	.note.nv.cuinfo,"",@"SHT_NOTE"
	.sectionflags	@"SHF_NOTE_NV_CUINFO"
        /*0018*/ 	.short	0x0002
        /*001a*/ 	.short	0x0064
        /*001c*/ 	.short	0x0082
	.zero		2


//--------------------- .nv.info                  --------------------------
	.section	.nv.info,"",@"SHT_CUDA_INFO"
	.align	4


	//----- nvinfo : EIATTR_REGCOUNT
	.align		4
        /*0000*/ 	.byte	0x04, 0x2f
        /*0002*/ 	.short	(.L_1 - .L_0)
	.align		4
.L_0:
        /*0004*/ 	.word	index@(kernel)
        /*0008*/ 	.word	0x00000010


	//----- nvinfo : EIATTR_FRAME_SIZE
	.align		4
.L_1:
        /*000c*/ 	.byte	0x04, 0x11
        /*000e*/ 	.short	(.L_3 - .L_2)
	.align		4
.L_2:
        /*0010*/ 	.word	index@($__internal_0_$__cuda_sm3x_div_rn_noftz_f32_slowpath)
        /*0014*/ 	.word	0x00000000


	//----- nvinfo : EIATTR_FRAME_SIZE
	.align		4
.L_3:
        /*0018*/ 	.byte	0x04, 0x11
        /*001a*/ 	.short	(.L_5 - .L_4)
	.align		4
.L_4:
        /*001c*/ 	.word	index@(kernel)
        /*0020*/ 	.word	0x00000000


	//----- nvinfo : EIATTR_MIN_STACK_SIZE
	.align		4
.L_5:
        /*0024*/ 	.byte	0x04, 0x12
        /*0026*/ 	.short	(.L_7 - .L_6)
	.align		4
.L_6:
        /*0028*/ 	.word	index@(kernel)
        /*002c*/ 	.word	0x00000000
.L_7:


//--------------------- .nv.compat                --------------------------
	.section	.nv.compat,"",@"SHT_CUDA_COMPAT_INFO"
	.align	4
        /*0000*/ 	.byte	0x02, 0x09, 0x00, 0x00, 0x02, 0x02, 0x01, 0x00, 0x02, 0x05, 0x05, 0x00, 0x03, 0x07, 0x01, 0x01
        /*0010*/ 	.byte	0x02, 0x03, 0x00, 0x00, 0x02, 0x06, 0x01, 0x00, 0x04, 0x0b, 0x08, 0x00, 0x01, 0x00, 0x00, 0x00
        /*0020*/ 	.byte	0x00, 0x00, 0x00, 0x00


//--------------------- .nv.info.kernel           --------------------------
	.section	.nv.info.kernel,"",@"SHT_CUDA_INFO"
	.sectionflags	@""
	.align	4


	//----- nvinfo : EIATTR_CUDA_API_VERSION
	.align		4
        /*0000*/ 	.byte	0x04, 0x37
        /*0002*/ 	.short	(.L_9 - .L_8)
.L_8:
        /*0004*/ 	.word	0x00000082


	//----- nvinfo : EIATTR_KPARAM_INFO
	.align		4
.L_9:
        /*0008*/ 	.byte	0x04, 0x17
        /*000a*/ 	.short	(.L_11 - .L_10)
.L_10:
        /*000c*/ 	.word	0x00000000
        /*0010*/ 	.short	0x0004
        /*0012*/ 	.short	0x0018
        /*0014*/ 	.byte	0x00, 0xf5, 0x21, 0x00


	//----- nvinfo : EIATTR_KPARAM_INFO
	.align		4
.L_11:
        /*0018*/ 	.byte	0x04, 0x17
        /*001a*/ 	.short	(.L_13 - .L_12)
.L_12:
        /*001c*/ 	.word	0x00000000
        /*0020*/ 	.short	0x0003
        /*0022*/ 	.short	0x0010
        /*0024*/ 	.byte	0x00, 0xf5, 0x21, 0x00


	//----- nvinfo : EIATTR_KPARAM_INFO
	.align		4
.L_13:
        /*0028*/ 	.byte	0x04, 0x17
        /*002a*/ 	.short	(.L_15 - .L_14)
.L_14:
        /*002c*/ 	.word	0x00000000
        /*0030*/ 	.short	0x0002
        /*0032*/ 	.short	0x0008
        /*0034*/ 	.byte	0x00, 0xf5, 0x21, 0x00


	//----- nvinfo : EIATTR_KPARAM_INFO
	.align		4
.L_15:
        /*0038*/ 	.byte	0x04, 0x17
        /*003a*/ 	.short	(.L_17 - .L_16)
.L_16:
        /*003c*/ 	.word	0x00000000
        /*0040*/ 	.short	0x0001
        /*0042*/ 	.short	0x0004
        /*0044*/ 	.byte	0x00, 0xf0, 0x11, 0x00


	//----- nvinfo : EIATTR_KPARAM_INFO
	.align		4
.L_17:
        /*0048*/ 	.byte	0x04, 0x17
        /*004a*/ 	.short	(.L_19 - .L_18)
.L_18:
        /*004c*/ 	.word	0x00000000
        /*0050*/ 	.short	0x0000
        /*0052*/ 	.short	0x0000
        /*0054*/ 	.byte	0x00, 0xf0, 0x11, 0x00


	//----- nvinfo : EIATTR_SPARSE_MMA_MASK
	.align		4
.L_19:
        /*0058*/ 	.byte	0x03, 0x50
        /*005a*/ 	.short	0x0000


	//----- nvinfo : EIATTR_MAXREG_COUNT
	.align		4
        /*005c*/ 	.byte	0x03, 0x1b
        /*005e*/ 	.short	0x00ff


	//----- nvinfo : EIATTR_MERCURY_ISA_VERSION
	.align		4
        /*0060*/ 	.byte	0x03, 0x5f
        /*0062*/ 	.short	0x0101


	//----- nvinfo : EIATTR_VRC_CTA_INIT_COUNT
	.align		4
        /*0064*/ 	.byte	0x02, 0x4a
	.zero		1
	.zero		1


	//----- nvinfo : EIATTR_EXIT_INSTR_OFFSETS
	.align		4
        /*0068*/ 	.byte	0x04, 0x1c
        /*006a*/ 	.short	(.L_21 - .L_20)


	//   ....[0]....
.L_20:
        /*006c*/ 	.word	0x000000c0


	//   ....[1]....
        /*0070*/ 	.word	0x000002f0


	//----- nvinfo : EIATTR_CRS_STACK_SIZE
	.align		4
.L_21:
        /*0074*/ 	.byte	0x04, 0x1e
        /*0076*/ 	.short	(.L_23 - .L_22)
.L_22:
        /*0078*/ 	.word	0x00000000


	//----- nvinfo : EIATTR_CBANK_PARAM_SIZE
	.align		4
.L_23:
        /*007c*/ 	.byte	0x03, 0x19
        /*007e*/ 	.short	0x0020


	//----- nvinfo : EIATTR_PARAM_CBANK
	.align		4
        /*0080*/ 	.byte	0x04, 0x0a
        /*0082*/ 	.short	(.L_25 - .L_24)
	.align		4
.L_24:
        /*0084*/ 	.word	index@(.nv.constant0.kernel)
        /*0088*/ 	.short	0x0380
        /*008a*/ 	.short	0x0020


	//----- nvinfo : EIATTR_SW_WAR
	.align		4
.L_25:
        /*008c*/ 	.byte	0x04, 0x36
        /*008e*/ 	.short	(.L_27 - .L_26)
.L_26:
        /*0090*/ 	.word	0x00000008
.L_27:


//--------------------- .nv.callgraph             --------------------------
	.section	.nv.callgraph,"",@"SHT_CUDA_CALLGRAPH"
	.align	4
	.sectionentsize	8
	.align		4
        /*0000*/ 	.word	0x00000000
	.align		4
        /*0004*/ 	.word	0xffffffff
	.align		4
        /*0008*/ 	.word	0x00000000
	.align		4
        /*000c*/ 	.word	0xfffffffe
	.align		4
        /*0010*/ 	.word	0x00000000
	.align		4
        /*0014*/ 	.word	0xfffffffd
	.align		4
        /*0018*/ 	.word	0x00000000
	.align		4
        /*001c*/ 	.word	0xfffffffc


//--------------------- .text.kernel              --------------------------
	.section	.text.kernel,"ax",@progbits
	.align	128
        .global         kernel
        .type           kernel,@function
        .size           kernel,(.L_x_14 - kernel)
        .other          kernel,@"STO_CUDA_ENTRY STV_DEFAULT"
kernel:
.text.kernel:
[----:B------:R-:W-:Y:S01]  /*0000*/  LDC R1, c[0x0][0x37c] ;  /* 0x0000df00ff017b82 */ /* 0x000fe20000000800 */
[----:B------:R-:W0:Y:S01]  /*0010*/  S2R R2, SR_CTAID.X ;  /* 0x0000000000027919 */ /* 0x000e220000002500 */
[----:B------:R-:W1:Y:S01]  /*0020*/  LDCU UR4, c[0x0][0x364] ;  /* 0x00006c80ff0477ac */ /* 0x000e620008000800 */
[----:B------:R-:W0:Y:S01]  /*0030*/  S2R R5, SR_TID.X ;  /* 0x0000000000057919 */ /* 0x000e220000002100 */
[----:B------:R-:W0:Y:S01]  /*0040*/  LDCU UR5, c[0x0][0x360] ;  /* 0x00006c00ff0577ac */ /* 0x000e220008000800 */
[----:B------:R-:W1:Y:S01]  /*0050*/  S2R R3, SR_CTAID.Y ;  /* 0x0000000000037919 */ /* 0x000e620000002600 */
[----:B------:R-:W2:Y:S01]  /*0060*/  LDCU.64 UR6, c[0x0][0x380] ;  /* 0x00007000ff0677ac */ /* 0x000ea20008000a00 */
[----:B------:R-:W1:Y:S01]  /*0070*/  S2R R0, SR_TID.Y ;  /* 0x0000000000007919 */ /* 0x000e620000002200 */
[----:B0-----:R-:W-:-:S05]  /*0080*/  IMAD R2, R2, UR5, R5 ;  /* 0x0000000502027c24 */ /* 0x001fca000f8e0205 */
[----:B--2---:R-:W-:Y:S01]  /*0090*/  ISETP.GT.AND P0, PT, R2, UR7, PT ;  /* 0x0000000702007c0c */ /* 0x004fe2000bf04270 */
[----:B-1----:R-:W-:-:S05]  /*00a0*/  IMAD R3, R3, UR4, R0 ;  /* 0x0000000403037c24 */ /* 0x002fca000f8e0200 */
[----:B------:R-:W-:-:S13]  /*00b0*/  ISETP.GT.OR P0, PT, R3, UR6, P0 ;  /* 0x0000000603007c0c */ /* 0x000fda0008704670 */
[----:B------:R-:W-:Y:S05]  /*00c0*/  @P0 EXIT ;  /* 0x000000000000094d */ /* 0x000fea0003800000 */
[----:B------:R-:W0:Y:S01]  /*00d0*/  LDC.64 R4, c[0x0][0x388] ;  /* 0x0000e200ff047b82 */ /* 0x000e220000000a00 */
[----:B------:R-:W1:Y:S01]  /*00e0*/  LDCU.64 UR4, c[0x0][0x358] ;  /* 0x00006b00ff0477ac */ /* 0x000e620008000a00 */
[----:B------:R-:W-:-:S06]  /*00f0*/  IMAD R2, R3, UR7, R2 ;  /* 0x0000000703027c24 */ /* 0x000fcc000f8e0202 */
[----:B------:R-:W2:Y:S01]  /*0100*/  LDC.64 R6, c[0x0][0x390] ;  /* 0x0000e400ff067b82 */ /* 0x000ea20000000a00 */
[----:B0-----:R-:W-:-:S06]  /*0110*/  IMAD.WIDE R4, R2, 0x4, R4 ;  /* 0x0000000402047825 */ /* 0x001fcc00078e0204 */
[----:B-1----:R-:W3:Y:S01]  /*0120*/  LDG.E R4, desc[UR4][R4.64] ;  /* 0x0000000404047981 */ /* 0x002ee2000c1e1900 */
[----:B--2---:R-:W-:-:S06]  /*0130*/  IMAD.WIDE.U32 R6, R3, 0x4, R6 ;  /* 0x0000000403067825 */ /* 0x004fcc00078e0006 */
[----:B------:R-:W2:Y:S01]  /*0140*/  LDG.E R7, desc[UR4][R6.64] ;  /* 0x0000000406077981 */ /* 0x000ea2000c1e1900 */
[----:B------:R-:W-:Y:S01]  /*0150*/  IMAD.MOV.U32 R3, RZ, RZ, 0x3bbb989d ;  /* 0x3bbb989dff037424 */ /* 0x000fe200078e00ff */
[----:B------:R-:W-:Y:S01]  /*0160*/  BSSY.RECONVERGENT B0, `(.L_x_0) ;  /* 0x0000015000007945 */ /* 0x000fe20003800200 */
[----:B------:R-:W-:Y:S02]  /*0170*/  IMAD.MOV.U32 R9, RZ, RZ, 0x437c0000 ;  /* 0x437c0000ff097424 */ /* 0x000fe400078e00ff */
[----:B---3--:R-:W-:-:S04]  /*0180*/  FFMA.SAT R0, R4, R3, 0.5 ;  /* 0x3f00000004007423 */ /* 0x008fc80000002003 */
[----:B------:R-:W-:-:S04]  /*0190*/  FFMA.RM R0, R0, R9, 12582913 ;  /* 0x4b40000100007423 */ /* 0x000fc80000004009 */
[C---:B------:R-:W-:Y:S01]  /*01a0*/  FADD R3, R0.reuse, -12583039 ;  /* 0xcb40007f00037421 */ /* 0x040fe20000000000 */
[----:B--2---:R-:W0:Y:S01]  /*01b0*/  MUFU.RCP R8, R7 ;  /* 0x0000000700087308 */ /* 0x004e220000001000 */
[----:B------:R-:W-:Y:S02]  /*01c0*/  IMAD.SHL.U32 R0, R0, 0x800000, RZ ;  /* 0x0080000000007824 */ /* 0x000fe400078e00ff */
[----:B------:R-:W-:-:S04]  /*01d0*/  FFMA R3, R4, 1.4426950216293334961, -R3 ;  /* 0x3fb8aa3b04037823 */ /* 0x000fc80000000803 */
[----:B------:R-:W-:-:S06]  /*01e0*/  FFMA R3, R4, 1.925963033500011079e-08, R3 ;  /* 0x32a5706004037823 */ /* 0x000fcc0000000003 */
[----:B------:R-:W1:Y:S01]  /*01f0*/  MUFU.EX2 R3, R3 ;  /* 0x0000000300037308 */ /* 0x000e620000000800 */
[----:B0-----:R-:W-:-:S04]  /*0200*/  FFMA R5, -R7, R8, 1 ;  /* 0x3f80000007057423 */ /* 0x001fc80000000108 */
[----:B------:R-:W-:Y:S01]  /*0210*/  FFMA R5, R8, R5, R8 ;  /* 0x0000000508057223 */ /* 0x000fe20000000008 */
[----:B-1----:R-:W-:-:S04]  /*0220*/  FMUL R0, R0, R3 ;  /* 0x0000000300007220 */ /* 0x002fc80000400000 */
[----:B------:R-:W0:Y:S01]  /*0230*/  FCHK P0, R0, R7 ;  /* 0x0000000700007302 */ /* 0x000e220000000000 */
[----:B------:R-:W-:-:S04]  /*0240*/  FFMA R4, R0, R5, RZ ;  /* 0x0000000500047223 */ /* 0x000fc800000000ff */
[----:B------:R-:W-:-:S04]  /*0250*/  FFMA R6, -R7, R4, R0 ;  /* 0x0000000407067223 */ /* 0x000fc80000000100 */
[----:B------:R-:W-:Y:S01]  /*0260*/  FFMA R9, R5, R6, R4 ;  /* 0x0000000605097223 */ /* 0x000fe20000000004 */
[----:B0-----:R-:W-:Y:S06]  /*0270*/  @!P0 BRA `(.L_x_1) ;  /* 0x00000000000c8947 */ /* 0x001fec0003800000 */
[----:B------:R-:W-:-:S07]  /*0280*/  MOV R4, 0x2a0 ;  /* 0x000002a000047802 */ /* 0x000fce0000000f00 */
[----:B------:R-:W-:Y:S05]  /*0290*/  CALL.REL.NOINC `($__internal_0_$__cuda_sm3x_div_rn_noftz_f32_slowpath) ;  /* 0x0000000000187944 */ /* 0x000fea0003c00000 */
[----:B------:R-:W-:-:S07]  /*02a0*/  IMAD.MOV.U32 R9, RZ, RZ, R0 ;  /* 0x000000ffff097224 */ /* 0x000fce00078e0000 */
.L_x_1:
[----:B------:R-:W-:Y:S05]  /*02b0*/  BSYNC.RECONVERGENT B0 ;  /* 0x0000000000007941 */ /* 0x000fea0003800200 */
.L_x_0:
[----:B------:R-:W0:Y:S02]  /*02c0*/  LDC.64 R4, c[0x0][0x398] ;  /* 0x0000e600ff047b82 */ /* 0x000e240000000a00 */
[----:B0-----:R-:W-:-:S05]  /*02d0*/  IMAD.WIDE R2, R2, 0x4, R4 ;  /* 0x0000000402027825 */ /* 0x001fca00078e0204 */
[----:B------:R-:W-:Y:S01]  /*02e0*/  STG.E desc[UR4][R2.64], R9 ;  /* 0x0000000902007986 */ /* 0x000fe2000c101904 */
[----:B------:R-:W-:Y:S05]  /*02f0*/  EXIT ;  /* 0x000000000000794d */ /* 0x000fea0003800000 */
        .weak           $__internal_0_$__cuda_sm3x_div_rn_noftz_f32_slowpath
        .type           $__internal_0_$__cuda_sm3x_div_rn_noftz_f32_slowpath,@function
        .size           $__internal_0_$__cuda_sm3x_div_rn_noftz_f32_slowpath,(.L_x_14 - $__internal_0_$__cuda_sm3x_div_rn_noftz_f32_slowpath)
$__internal_0_$__cuda_sm3x_div_rn_noftz_f32_slowpath:
[----:B------:R-:W-:Y:S01]  /*0300*/  SHF.R.U32.HI R5, RZ, 0x17, R7 ;  /* 0x00000017ff057819 */ /* 0x000fe20000011607 */
[----:B------:R-:W-:Y:S01]  /*0310*/  BSSY.RECONVERGENT B1, `(.L_x_2) ;  /* 0x0000064000017945 */ /* 0x000fe20003800200 */
[--C-:B------:R-:W-:Y:S01]  /*0320*/  SHF.R.U32.HI R3, RZ, 0x17, R0.reuse ;  /* 0x00000017ff037819 */ /* 0x100fe20000011600 */
[----:B------:R-:W-:Y:S01]  /*0330*/  IMAD.MOV.U32 R8, RZ, RZ, R0 ;  /* 0x000000ffff087224 */ /* 0x000fe200078e0000 */
[----:B------:R-:W-:Y:S02]  /*0340*/  LOP3.LUT R6, R5, 0xff, RZ, 0xc0, !PT ;  /* 0x000000ff05067812 */ /* 0x000fe400078ec0ff */
[----:B------:R-:W-:-:S03]  /*0350*/  LOP3.LUT R5, R3, 0xff, RZ, 0xc0, !PT ;  /* 0x000000ff03057812 */ /* 0x000fc600078ec0ff */
[----:B------:R-:W-:Y:S02]  /*0360*/  VIADD R11, R6, 0xffffffff ;  /* 0xffffffff060b7836 */ /* 0x000fe40000000000 */
[----:B------:R-:W-:-:S03]  /*0370*/  VIADD R10, R5, 0xffffffff ;  /* 0xffffffff050a7836 */ /* 0x000fc60000000000 */
[----:B------:R-:W-:-:S04]  /*0380*/  ISETP.GT.U32.AND P0, PT, R11, 0xfd, PT ;  /* 0x000000fd0b00780c */ /* 0x000fc80003f04070 */
[----:B------:R-:W-:-:S13]  /*0390*/  ISETP.GT.U32.OR P0, PT, R10, 0xfd, P0 ;  /* 0x000000fd0a00780c */ /* 0x000fda0000704470 */
[----:B------:R-:W-:Y:S01]  /*03a0*/  @!P0 MOV R9, RZ ;  /* 0x000000ff00098202 */ /* 0x000fe20000000f00 */
[----:B------:R-:W-:Y:S06]  /*03b0*/  @!P0 BRA `(.L_x_3) ;  /* 0x0000000000608947 */ /* 0x000fec0003800000 */
[----:B------:R-:W-:Y:S01]  /*03c0*/  FSETP.GTU.FTZ.AND P0, PT, |R0|, +INF , PT ;  /* 0x7f8000000000780b */ /* 0x000fe20003f1c200 */
[----:B------:R-:W-:Y:S01]  /*03d0*/  IMAD.MOV.U32 R3, RZ, RZ, R7 ;  /* 0x000000ffff037224 */ /* 0x000fe200078e0007 */
[----:B------:R-:W-:-:S04]  /*03e0*/  FSETP.GTU.FTZ.AND P1, PT, |R7|, +INF , PT ;  /* 0x7f8000000700780b */ /* 0x000fc80003f3c200 */
[----:B------:R-:W-:-:S13]  /*03f0*/  PLOP3.LUT P0, PT, P0, P1, PT, 0xf8, 0x8f ;  /* 0x00000000008f781c */ /* 0x000fda0000703f70 */
[----:B------:R-:W-:Y:S05]  /*0400*/  @P0 BRA `(.L_x_4) ;  /* 0x00000004004c0947 */ /* 0x000fea0003800000 */
[----:B------:R-:W-:-:S13]  /*0410*/  LOP3.LUT P0, RZ, R7, 0x7fffffff, R8, 0xc8, !PT ;  /* 0x7fffffff07ff7812 */ /* 0x000fda000780c808 */
[----:B------:R-:W-:Y:S05]  /*0420*/  @!P0 BRA `(.L_x_5) ;  /* 0x00000004003c8947 */ /* 0x000fea0003800000 */
[C---:B------:R-:W-:Y:S02]  /*0430*/  FSETP.NEU.FTZ.AND P2, PT, |R0|.reuse, +INF , PT ;  /* 0x7f8000000000780b */ /* 0x040fe40003f5d200 */
[----:B------:R-:W-:Y:S02]  /*0440*/  FSETP.NEU.FTZ.AND P1, PT, |R3|, +INF , PT ;  /* 0x7f8000000300780b */ /* 0x000fe40003f3d200 */
[----:B------:R-:W-:-:S11]  /*0450*/  FSETP.NEU.FTZ.AND P0, PT, |R0|, +INF , PT ;  /* 0x7f8000000000780b */ /* 0x000fd60003f1d200 */
[----:B------:R-:W-:Y:S05]  /*0460*/  @!P1 BRA !P2, `(.L_x_5) ;  /* 0x00000004002c9947 */ /* 0x000fea0005000000 */
[----:B------:R-:W-:-:S04]  /*0470*/  LOP3.LUT P2, RZ, R8, 0x7fffffff, RZ, 0xc0, !PT ;  /* 0x7fffffff08ff7812 */ /* 0x000fc8000784c0ff */
[----:B------:R-:W-:-:S13]  /*0480*/  PLOP3.LUT P1, PT, P1, P2, PT, 0x2f, 0xf2 ;  /* 0x0000000000f2781c */ /* 0x000fda0000f24577 */
[----:B------:R-:W-:Y:S05]  /*0490*/  @P1 BRA `(.L_x_6) ;  /* 0x0000000400181947 */ /* 0x000fea0003800000 */
[----:B------:R-:W-:-:S04]  /*04a0*/  LOP3.LUT P1, RZ, R7, 0x7fffffff, RZ, 0xc0, !PT ;  /* 0x7fffffff07ff7812 */ /* 0x000fc8000782c0ff */
[----:B------:R-:W-:-:S13]  /*04b0*/  PLOP3.LUT P0, PT, P0, P1, PT, 0x2f, 0xf2 ;  /* 0x0000000000f2781c */ /* 0x000fda0000702577 */
[----:B------:R-:W-:Y:S05]  /*04c0*/  @P0 BRA `(.L_x_7) ;  /* 0x0000000400000947 */ /* 0x000fea0003800000 */
[----:B------:R-:W-:Y:S02]  /*04d0*/  ISETP.GE.AND P0, PT, R10, RZ, PT ;  /* 0x000000ff0a00720c */ /* 0x000fe40003f06270 */
[----:B------:R-:W-:-:S11]  /*04e0*/  ISETP.GE.AND P1, PT, R11, RZ, PT ;  /* 0x000000ff0b00720c */ /* 0x000fd60003f26270 */
[----:B------:R-:W-:Y:S02]  /*04f0*/  @P0 IMAD.MOV.U32 R9, RZ, RZ, RZ ;  /* 0x000000ffff090224 */ /* 0x000fe400078e00ff */
[----:B------:R-:W-:Y:S01]  /*0500*/  @!P0 FFMA R8, R0, 1.84467440737095516160e+19, RZ ;  /* 0x5f80000000088823 */ /* 0x000fe200000000ff */
[----:B------:R-:W-:Y:S02]  /*0510*/  @!P0 IMAD.MOV.U32 R9, RZ, RZ, -0x40 ;  /* 0xffffffc0ff098424 */ /* 0x000fe400078e00ff */
[----:B------:R-:W-:Y:S02]  /*0520*/  @!P1 FFMA R7, R3, 1.84467440737095516160e+19, RZ ;  /* 0x5f80000003079823 */ /* 0x000fe400000000ff */
[----:B------:R-:W-:-:S07]  /*0530*/  @!P1 VIADD R9, R9, 0x40 ;  /* 0x0000004009099836 */ /* 0x000fce0000000000 */
.L_x_3:
[----:B------:R-:W-:Y:S01]  /*0540*/  LEA R0, R6, 0xc0800000, 0x17 ;  /* 0xc080000006007811 */ /* 0x000fe200078eb8ff */
[----:B------:R-:W-:Y:S01]  /*0550*/  BSSY.RECONVERGENT B2, `(.L_x_8) ;  /* 0x0000036000027945 */ /* 0x000fe20003800200 */
[----:B------:R-:W-:-:S03]  /*0560*/  IADD3 R5, PT, PT, R5, -0x7f, RZ ;  /* 0xffffff8105057810 */ /* 0x000fc60007ffe0ff */
[----:B------:R-:W-:Y:S01]  /*0570*/  IMAD.IADD R7, R7, 0x1, -R0 ;  /* 0x0000000107077824 */ /* 0x000fe200078e0a00 */
[C---:B------:R-:W-:Y:S01]  /*0580*/  IADD3 R6, PT, PT, R5.reuse, 0x7f, -R6 ;  /* 0x0000007f05067810 */ /* 0x040fe20007ffe806 */
[----:B------:R-:W-:Y:S02]  /*0590*/  IMAD R0, R5, -0x800000, R8 ;  /* 0xff80000005007824 */ /* 0x000fe400078e0208 */
[----:B------:R-:W0:Y:S01]  /*05a0*/  MUFU.RCP R3, R7 ;  /* 0x0000000700037308 */ /* 0x000e220000001000 */
[----:B------:R-:W-:Y:S01]  /*05b0*/  FADD.FTZ R11, -R7, -RZ ;  /* 0x800000ff070b7221 */ /* 0x000fe20000010100 */
[----:B------:R-:W-:-:S03]  /*05c0*/  IMAD.IADD R6, R6, 0x1, R9 ;  /* 0x0000000106067824 */ /* 0x000fc600078e0209 */
[----:B0-----:R-:W-:-:S04]  /*05d0*/  FFMA R10, R3, R11, 1 ;  /* 0x3f800000030a7423 */ /* 0x001fc8000000000b */
[----:B------:R-:W-:-:S04]  /*05e0*/  FFMA R10, R3, R10, R3 ;  /* 0x0000000a030a7223 */ /* 0x000fc80000000003 */
[----:B------:R-:W-:-:S04]  /*05f0*/  FFMA R3, R0, R10, RZ ;  /* 0x0000000a00037223 */ /* 0x000fc800000000ff */
[----:B------:R-:W-:-:S04]  /*0600*/  FFMA R8, R11, R3, R0 ;  /* 0x000000030b087223 */ /* 0x000fc80000000000 */
[----:B------:R-:W-:-:S04]  /*0610*/  FFMA R13, R10, R8, R3 ;  /* 0x000000080a0d7223 */ /* 0x000fc80000000003 */
[----:B------:R-:W-:-:S04]  /*0620*/  FFMA R8, R11, R13, R0 ;  /* 0x0000000d0b087223 */ /* 0x000fc80000000000 */
[----:B------:R-:W-:-:S05]  /*0630*/  FFMA R0, R10, R8, R13 ;  /* 0x000000080a007223 */ /* 0x000fca000000000d */
[----:B------:R-:W-:-:S04]  /*0640*/  SHF.R.U32.HI R3, RZ, 0x17, R0 ;  /* 0x00000017ff037819 */ /* 0x000fc80000011600 */
[----:B------:R-:W-:-:S05]  /*0650*/  LOP3.LUT R3, R3, 0xff, RZ, 0xc0, !PT ;  /* 0x000000ff03037812 */ /* 0x000fca00078ec0ff */
[----:B------:R-:W-:-:S04]  /*0660*/  IMAD.IADD R7, R3, 0x1, R6 ;  /* 0x0000000103077824 */ /* 0x000fc800078e0206 */
[----:B------:R-:W-:-:S05]  /*0670*/  VIADD R3, R7, 0xffffffff ;  /* 0xffffffff07037836 */ /* 0x000fca0000000000 */
[----:B------:R-:W-:-:S13]  /*0680*/  ISETP.GE.U32.AND P0, PT, R3, 0xfe, PT ;  /* 0x000000fe0300780c */ /* 0x000fda0003f06070 */
[----:B------:R-:W-:Y:S05]  /*0690*/  @!P0 BRA `(.L_x_9) ;  /* 0x0000000000808947 */ /* 0x000fea0003800000 */
[----:B------:R-:W-:-:S13]  /*06a0*/  ISETP.GT.AND P0, PT, R7, 0xfe, PT ;  /* 0x000000fe0700780c */ /* 0x000fda0003f04270 */
[----:B------:R-:W-:Y:S05]  /*06b0*/  @P0 BRA `(.L_x_10) ;  /* 0x00000000006c0947 */ /* 0x000fea0003800000 */
[----:B------:R-:W-:-:S13]  /*06c0*/  ISETP.GE.AND P0, PT, R7, 0x1, PT ;  /* 0x000000010700780c */ /* 0x000fda0003f06270 */
[----:B------:R-:W-:Y:S05]  /*06d0*/  @P0 BRA `(.L_x_11) ;  /* 0x0000000000740947 */ /* 0x000fea0003800000 */
[----:B------:R-:W-:Y:S02]  /*06e0*/  ISETP.GE.AND P0, PT, R7, -0x18, PT ;  /* 0xffffffe80700780c */ /* 0x000fe40003f06270 */
[----:B------:R-:W-:-:S11]  /*06f0*/  LOP3.LUT R0, R0, 0x80000000, RZ, 0xc0, !PT ;  /* 0x8000000000007812 */ /* 0x000fd600078ec0ff */
[----:B------:R-:W-:Y:S05]  /*0700*/  @!P0 BRA `(.L_x_11) ;  /* 0x0000000000688947 */ /* 0x000fea0003800000 */
[CCC-:B------:R-:W-:Y:S01]  /*0710*/  FFMA.RZ R3, R10.reuse, R8.reuse, R13.reuse ;  /* 0x000000080a037223 */ /* 0x1c0fe2000000c00d */
[CCC-:B------:R-:W-:Y:S01]  /*0720*/  FFMA.RM R6, R10.reuse, R8.reuse, R13.reuse ;  /* 0x000000080a067223 */ /* 0x1c0fe2000000400d */
[C---:B------:R-:W-:Y:S02]  /*0730*/  ISETP.NE.AND P2, PT, R7.reuse, RZ, PT ;  /* 0x000000ff0700720c */ /* 0x040fe40003f45270 */
[----:B------:R-:W-:Y:S02]  /*0740*/  ISETP.NE.AND P1, PT, R7, RZ, PT ;  /* 0x000000ff0700720c */ /* 0x000fe40003f25270 */
[----:B------:R-:W-:Y:S01]  /*0750*/  LOP3.LUT R5, R3, 0x7fffff, RZ, 0xc0, !PT ;  /* 0x007fffff03057812 */ /* 0x000fe200078ec0ff */
[----:B------:R-:W-:Y:S01]  /*0760*/  FFMA.RP R3, R10, R8, R13 ;  /* 0x000000080a037223 */ /* 0x000fe2000000800d */
[C---:B------:R-:W-:Y:S01]  /*0770*/  VIADD R8, R7.reuse, 0x20 ;  /* 0x0000002007087836 */ /* 0x040fe20000000000 */
[----:B------:R-:W-:Y:S02]  /*0780*/  IADD3 R7, PT, PT, -R7, RZ, RZ ;  /* 0x000000ff07077210 */ /* 0x000fe40007ffe1ff */
[----:B------:R-:W-:-:S02]  /*0790*/  LOP3.LUT R5, R5, 0x800000, RZ, 0xfc, !PT ;  /* 0x0080000005057812 */ /* 0x000fc400078efcff */
[----:B------:R-:W-:Y:S02]  /*07a0*/  FSETP.NEU.FTZ.AND P0, PT, R3, R6, PT ;  /* 0x000000060300720b */ /* 0x000fe40003f1d000 */
[----:B------:R-:W-:Y:S02]  /*07b0*/  SHF.L.U32 R8, R5, R8, RZ ;  /* 0x0000000805087219 */ /* 0x000fe400000006ff */
[----:B------:R-:W-:Y:S02]  /*07c0*/  SEL R6, R7, RZ, P2 ;  /* 0x000000ff07067207 */ /* 0x000fe40001000000 */
[----:B------:R-:W-:Y:S02]  /*07d0*/  ISETP.NE.AND P1, PT, R8, RZ, P1 ;  /* 0x000000ff0800720c */ /* 0x000fe40000f25270 */
[----:B------:R-:W-:Y:S02]  /*07e0*/  SHF.R.U32.HI R6, RZ, R6, R5 ;  /* 0x00000006ff067219 */ /* 0x000fe40000011605 */
[----:B------:R-:W-:-:S02]  /*07f0*/  PLOP3.LUT P0, PT, P0, P1, PT, 0xf8, 0x8f ;  /* 0x00000000008f781c */ /* 0x000fc40000703f70 */
[----:B------:R-:W-:Y:S02]  /*0800*/  SHF.R.U32.HI R8, RZ, 0x1, R6 ;  /* 0x00000001ff087819 */ /* 0x000fe40000011606 */
[----:B------:R-:W-:-:S04]  /*0810*/  SEL R3, RZ, 0x1, !P0 ;  /* 0x00000001ff037807 */ /* 0x000fc80004000000 */
[----:B------:R-:W-:-:S04]  /*0820*/  LOP3.LUT R3, R3, 0x1, R8, 0xf8, !PT ;  /* 0x0000000103037812 */ /* 0x000fc800078ef808 */
[----:B------:R-:W-:-:S05]  /*0830*/  LOP3.LUT R3, R3, R6, RZ, 0xc0, !PT ;  /* 0x0000000603037212 */ /* 0x000fca00078ec0ff */
[----:B------:R-:W-:-:S05]  /*0840*/  IMAD.IADD R3, R8, 0x1, R3 ;  /* 0x0000000108037824 */ /* 0x000fca00078e0203 */
[----:B------:R-:W-:Y:S01]  /*0850*/  LOP3.LUT R0, R3, R0, RZ, 0xfc, !PT ;  /* 0x0000000003007212 */ /* 0x000fe200078efcff */
[----:B------:R-:W-:Y:S06]  /*0860*/  BRA `(.L_x_11) ;  /* 0x0000000000107947 */ /* 0x000fec0003800000 */
.L_x_10:
[----:B------:R-:W-:-:S04]  /*0870*/  LOP3.LUT R0, R0, 0x80000000, RZ, 0xc0, !PT ;  /* 0x8000000000007812 */ /* 0x000fc800078ec0ff */
[----:B------:R-:W-:Y:S01]  /*0880*/  LOP3.LUT R0, R0, 0x7f800000, RZ, 0xfc, !PT ;  /* 0x7f80000000007812 */ /* 0x000fe200078efcff */
[----:B------:R-:W-:Y:S06]  /*0890*/  BRA `(.L_x_11) ;  /* 0x0000000000047947 */ /* 0x000fec0003800000 */
.L_x_9:
[----:B------:R-:W-:-:S07]  /*08a0*/  IMAD R0, R6, 0x800000, R0 ;  /* 0x0080000006007824 */ /* 0x000fce00078e0200 */
.L_x_11:
[----:B------:R-:W-:Y:S05]  /*08b0*/  BSYNC.RECONVERGENT B2 ;  /* 0x0000000000027941 */ /* 0x000fea0003800200 */
.L_x_8:
[----:B------:R-:W-:Y:S05]  /*08c0*/  BRA `(.L_x_12) ;  /* 0x0000000000207947 */ /* 0x000fea0003800000 */
.L_x_7:
[----:B------:R-:W-:-:S04]  /*08d0*/  LOP3.LUT R0, R7, 0x80000000, R8, 0x48, !PT ;  /* 0x8000000007007812 */ /* 0x000fc800078e4808 */
[----:B------:R-:W-:Y:S01]  /*08e0*/  LOP3.LUT R0, R0, 0x7f800000, RZ, 0xfc, !PT ;  /* 0x7f80000000007812 */ /* 0x000fe200078efcff */
[----:B------:R-:W-:Y:S06]  /*08f0*/  BRA `(.L_x_12) ;  /* 0x0000000000147947 */ /* 0x000fec0003800000 */
.L_x_6:
[----:B------:R-:W-:Y:S01]  /*0900*/  LOP3.LUT R0, R7, 0x80000000, R8, 0x48, !PT ;  /* 0x8000000007007812 */ /* 0x000fe200078e4808 */
[----:B------:R-:W-:Y:S06]  /*0910*/  BRA `(.L_x_12) ;  /* 0x00000000000c7947 */ /* 0x000fec0003800000 */
.L_x_5:
[----:B------:R-:W0:Y:S01]  /*0920*/  MUFU.RSQ R0, -QNAN ;  /* 0xffc0000000007908 */ /* 0x000e220000001400 */
[----:B------:R-:W-:Y:S05]  /*0930*/  BRA `(.L_x_12) ;  /* 0x0000000000047947 */ /* 0x000fea0003800000 */
.L_x_4:
[----:B------:R-:W-:-:S07]  /*0940*/  FADD.FTZ R0, R0, R3 ;  /* 0x0000000300007221 */ /* 0x000fce0000010000 */
.L_x_12:
[----:B------:R-:W-:Y:S05]  /*0950*/  BSYNC.RECONVERGENT B1 ;  /* 0x0000000000017941 */ /* 0x000fea0003800200 */
.L_x_2:
[----:B------:R-:W-:-:S04]  /*0960*/  IMAD.MOV.U32 R5, RZ, RZ, 0x0 ;  /* 0x00000000ff057424 */ /* 0x000fc800078e00ff */
[----:B0-----:R-:W-:Y:S05]  /*0970*/  RET.REL.NODEC R4 `(kernel) ;  /* 0xfffffff404a07950 */ /* 0x001fea0003c3ffff */
.L_x_13:
[----:B------:R-:W-:-:S00]  /*0980*/  BRA `(.L_x_13) ;  /* 0xfffffffc00fc7947 */ /* 0x000fc0000383ffff */
[----:B------:R-:W-:-:S00]  /*0990*/  NOP ;  /* 0x0000000000007918 */ /* 0x000fc00000000000 */
        /* <DEDUP_REMOVED lines=14> */
.L_x_14:


//--------------------- .nv.shared.reserved.0     --------------------------
	.section	.nv.shared.reserved.0,"aw",@nobits
	.weak		__nv_reservedSMEM_offset_0_alias
	.size		__nv_reservedSMEM_offset_0_alias, 0, 64
	.other		__nv_reservedSMEM_offset_0_alias,@"STO_CUDA_RESERVED_SHARED STV_DEFAULT"
__nv_reservedSMEM_offset_0_alias:
	.zero		0
	.zero		64


//--------------------- .nv.constant0.kernel      --------------------------
	.section	.nv.constant0.kernel,"a",@progbits
	.sectionflags	@""
	.align	4
.nv.constant0.kernel:
	.zero		928


//--------------------- SYMBOLS --------------------------

	.type		.nv.reservedSmem.offset0,@object
	.size		.nv.reservedSmem.offset0,0x4
